	.headerflags	@"EF_CUDA_TEXMODE_UNIFIED EF_CUDA_64BIT_ADDRESS EF_CUDA_ACCELERATORS EF_CUDA_SM90 EF_CUDA_VIRTUAL_SM(EF_CUDA_SM90)"
	.elftype	@"ET_EXEC"


//--------------------- .nv.info                  --------------------------
	.section	.nv.info,"",@"SHT_CUDA_INFO"
	.align	4


	//----- nvinfo : EIATTR_REGCOUNT
	.align		4
        /*0000*/ 	.byte	0x04, 0x2f
        /*0002*/ 	.short	(.L_1 - .L_0)
	.align		4
.L_0:
        /*0004*/ 	.word	index@(triton_poi_fused__unsafe_index_add_mul_sub_25)
        /*0008*/ 	.word	0x00000022


	//----- nvinfo : EIATTR_MIN_STACK_SIZE
	.align		4
.L_1:
        /*000c*/ 	.byte	0x04, 0x12
        /*000e*/ 	.short	(.L_3 - .L_2)
	.align		4
.L_2:
        /*0010*/ 	.word	index@(triton_poi_fused__unsafe_index_add_mul_sub_25)
        /*0014*/ 	.word	0x00000000


	//----- nvinfo : EIATTR_FRAME_SIZE
	.align		4
.L_3:
        /*0018*/ 	.byte	0x04, 0x11
        /*001a*/ 	.short	(.L_5 - .L_4)
	.align		4
.L_4:
        /*001c*/ 	.word	index@(triton_poi_fused__unsafe_index_add_mul_sub_25)
        /*0020*/ 	.word	0x00000000


	//----- nvinfo : EIATTR_MIN_STACK_SIZE
	.align		4
.L_5:
        /*0024*/ 	.byte	0x04, 0x12
        /*0026*/ 	.short	(.L_7 - .L_6)
	.align		4
.L_6:
        /*0028*/ 	.word	index@(triton_poi_fused__unsafe_index_add_mul_sub_25)
        /*002c*/ 	.word	0x00000000
.L_7:


//--------------------- .nv.info.triton_poi_fused__unsafe_index_add_mul_sub_25 --------------------------
	.section	.nv.info.triton_poi_fused__unsafe_index_add_mul_sub_25,"",@"SHT_CUDA_INFO"
	.sectionflags	@""
	.align	4


	//----- nvinfo : EIATTR_CUDA_API_VERSION
	.align		4
        /*0000*/ 	.byte	0x04, 0x37
        /*0002*/ 	.short	(.L_9 - .L_8)
.L_8:
        /*0004*/ 	.word	0x0000007c


	//----- nvinfo : EIATTR_KPARAM_INFO
	.align		4
.L_9:
        /*0008*/ 	.byte	0x04, 0x17
        /*000a*/ 	.short	(.L_11 - .L_10)
.L_10:
        /*000c*/ 	.word	0x00000000
        /*0010*/ 	.short	0x0006
        /*0012*/ 	.short	0x0030
        /*0014*/ 	.byte	0x00, 0xf0, 0x11, 0x00


	//----- nvinfo : EIATTR_KPARAM_INFO
	.align		4
.L_11:
        /*0018*/ 	.byte	0x04, 0x17
        /*001a*/ 	.short	(.L_13 - .L_12)
.L_12:
        /*001c*/ 	.word	0x00000000
        /*0020*/ 	.short	0x0005
        /*0022*/ 	.short	0x0028
        /*0024*/ 	.byte	0x00, 0xf4, 0x21, 0x00


	//----- nvinfo : EIATTR_KPARAM_INFO
	.align		4
.L_13:
        /*0028*/ 	.byte	0x04, 0x17
        /*002a*/ 	.short	(.L_15 - .L_14)
.L_14:
        /*002c*/ 	.word	0x00000000
        /*0030*/ 	.short	0x0004
        /*0032*/ 	.short	0x0020
        /*0034*/ 	.byte	0x00, 0xf4, 0x21, 0x00


	//----- nvinfo : EIATTR_KPARAM_INFO
	.align		4
.L_15:
        /*0038*/ 	.byte	0x04, 0x17
        /*003a*/ 	.short	(.L_17 - .L_16)
.L_16:
        /*003c*/ 	.word	0x00000000
        /*0040*/ 	.short	0x0003
        /*0042*/ 	.short	0x0018
        /*0044*/ 	.byte	0x00, 0xf4, 0x21, 0x00


	//----- nvinfo : EIATTR_KPARAM_INFO
	.align		4
.L_17:
        /*0048*/ 	.byte	0x04, 0x17
        /*004a*/ 	.short	(.L_19 - .L_18)
.L_18:
        /*004c*/ 	.word	0x00000000
        /*0050*/ 	.short	0x0002
        /*0052*/ 	.short	0x0010
        /*0054*/ 	.byte	0x00, 0xf4, 0x21, 0x00


	//----- nvinfo : EIATTR_KPARAM_INFO
	.align		4
.L_19:
        /*0058*/ 	.byte	0x04, 0x17
        /*005a*/ 	.short	(.L_21 - .L_20)
.L_20:
        /*005c*/ 	.word	0x00000000
        /*0060*/ 	.short	0x0001
        /*0062*/ 	.short	0x0008
        /*0064*/ 	.byte	0x00, 0xf4, 0x21, 0x00


	//----- nvinfo : EIATTR_KPARAM_INFO
	.align		4
.L_21:
        /*0068*/ 	.byte	0x04, 0x17
        /*006a*/ 	.short	(.L_23 - .L_22)
.L_22:
        /*006c*/ 	.word	0x00000000
        /*0070*/ 	.short	0x0000
        /*0072*/ 	.short	0x0000
        /*0074*/ 	.byte	0x00, 0xf4, 0x21, 0x00


	//----- nvinfo : EIATTR_SPARSE_MMA_MASK
	.align		4
.L_23:
        /*0078*/ 	.byte	0x03, 0x50
        /*007a*/ 	.short	0x0000


	//----- nvinfo : EIATTR_MAXREG_COUNT
	.align		4
        /*007c*/ 	.byte	0x03, 0x1b
        /*007e*/ 	.short	0x00ff


	//----- nvinfo : EIATTR_EXIT_INSTR_OFFSETS
	.align		4
        /*0080*/ 	.byte	0x04, 0x1c
        /*0082*/ 	.short	(.L_25 - .L_24)


	//   ....[0]....
.L_24:
        /*0084*/ 	.word	0x00000b40


	//----- nvinfo : EIATTR_REQNTID
	.align		4
.L_25:
        /*0088*/ 	.byte	0x04, 0x10
        /*008a*/ 	.short	(.L_27 - .L_26)
.L_26:
        /*008c*/ 	.word	0x00000080
        /*0090*/ 	.word	0x00000001
        /*0094*/ 	.word	0x00000001


	//----- nvinfo : EIATTR_CBANK_PARAM_SIZE
	.align		4
.L_27:
        /*0098*/ 	.byte	0x03, 0x19
        /*009a*/ 	.short	0x0034


	//----- nvinfo : EIATTR_PARAM_CBANK
	.align		4
        /*009c*/ 	.byte	0x04, 0x0a
        /*009e*/ 	.short	(.L_29 - .L_28)
	.align		4
.L_28:
        /*00a0*/ 	.word	index@(.nv.constant0.triton_poi_fused__unsafe_index_add_mul_sub_25)
        /*00a4*/ 	.short	0x0210
        /*00a6*/ 	.short	0x0034


	//----- nvinfo : EIATTR_SW_WAR
	.align		4
.L_29:
        /*00a8*/ 	.byte	0x04, 0x36
        /*00aa*/ 	.short	(.L_31 - .L_30)
.L_30:
        /*00ac*/ 	.word	0x00000008
.L_31:


//--------------------- .nv.callgraph             --------------------------
	.section	.nv.callgraph,"",@"SHT_CUDA_CALLGRAPH"
	.align	4
	.sectionentsize	8
	.align		4
        /*0000*/ 	.word	0x00000000
	.align		4
        /*0004*/ 	.word	0xffffffff
	.align		4
        /*0008*/ 	.word	0x00000000
	.align		4
        /*000c*/ 	.word	0xfffffffe
	.align		4
        /*0010*/ 	.word	0x00000000
	.align		4
        /*0014*/ 	.word	0xfffffffd
	.align		4
        /*0018*/ 	.word	0x00000000
	.align		4
        /*001c*/ 	.word	0xfffffffc


//--------------------- .text.triton_poi_fused__unsafe_index_add_mul_sub_25 --------------------------
	.section	.text.triton_poi_fused__unsafe_index_add_mul_sub_25,"ax",@progbits
	.align	128
        .global         triton_poi_fused__unsafe_index_add_mul_sub_25
        .type           triton_poi_fused__unsafe_index_add_mul_sub_25,@function
        .size           triton_poi_fused__unsafe_index_add_mul_sub_25,(.L_x_1 - triton_poi_fused__unsafe_index_add_mul_sub_25)
        .other          triton_poi_fused__unsafe_index_add_mul_sub_25,@"STO_CUDA_ENTRY STV_DEFAULT"
triton_poi_fused__unsafe_index_add_mul_sub_25:
.text.triton_poi_fused__unsafe_index_add_mul_sub_25:
[----:B------:R-:W-:Y:S01]  /*0000*/  LDC R1, c[0x0][0x28] ;  /* 0x00000a00ff017b82 */ /* 0x000fe20000000800 */
[----:B------:R-:W1:Y:S07]  /*0010*/  S2R R0, SR_TID.X ;  /* 0x0000000000007919 */ /* 0x000e6e0000002100 */
[----:B------:R-:W2:Y:S01]  /*0020*/  LDC.64 R4, c[0x0][0x210] ;  /* 0x00008400ff047b82 */ /* 0x000ea20000000a00 */
[----:B------:R-:W-:Y:S01]  /*0030*/  ULDC.64 UR4, c[0x0][0x208] ;  /* 0x0000820000047ab9 */ /* 0x000fe20000000a00 */
[----:B------:R-:W-:Y:S01]  /*0040*/  ULDC.64 UR6, c[0x0][0x220] ;  /* 0x0000880000067ab9 */ /* 0x000fe20000000a00 */
[----:B------:R-:W3:Y:S05]  /*0050*/  S2R R3, SR_CTAID.X ;  /* 0x0000000000037919 */ /* 0x000eea0000002500 */
[----:B------:R-:W4:Y:S01]  /*0060*/  LDC.64 R26, c[0x0][0x218] ;  /* 0x00008600ff1a7b82 */ /* 0x000f220000000a00 */
[----:B-1----:R-:W-:Y:S01]  /*0070*/  IMAD.SHL.U32 R0, R0, 0x4, RZ ;  /* 0x0000000400007824 */ /* 0x002fe200078e00ff */
[----:B---3--:R-:W-:-:S04]  /*0080*/  SHF.R.S32.HI R18, RZ, 0x15, R3 ;  /* 0x00000015ff127819 */ /* 0x008fc80000011403 */
[----:B------:R-:W-:Y:S02]  /*0090*/  LOP3.LUT R0, R0, 0x1fc, RZ, 0xc0, !PT ;  /* 0x000001fc00007812 */ /* 0x000fe400078ec0ff */
[----:B------:R-:W-:-:S03]  /*00a0*/  SGXT R18, R18, 0x1 ;  /* 0x000000011212781a */ /* 0x000fc60000000200 */
[----:B------:R-:W-:-:S04]  /*00b0*/  IMAD R3, R3, 0x400, R0 ;  /* 0x0000040003037824 */ /* 0x000fc800078e0200 */
[----:B------:R-:W-:Y:S01]  /*00c0*/  VIADD R17, R3, 0x200 ;  /* 0x0000020003117836 */ /* 0x000fe20000000000 */
[----:B------:R-:W-:-:S04]  /*00d0*/  SHF.R.S32.HI R0, RZ, 0x1f, R3 ;  /* 0x0000001fff007819 */ /* 0x000fc80000011403 */
[----:B------:R-:W-:Y:S02]  /*00e0*/  LEA.HI R6, R18, R17, RZ, 0x5 ;  /* 0x0000001112067211 */ /* 0x000fe400078f28ff */
[----:B------:R-:W-:Y:S02]  /*00f0*/  LEA.HI R0, R0, R3, RZ, 0x5 ;  /* 0x0000000300007211 */ /* 0x000fe400078f28ff */
[----:B------:R-:W-:Y:S02]  /*0100*/  SHF.R.S32.HI R6, RZ, 0x5, R6 ;  /* 0x00000005ff067819 */ /* 0x000fe40000011406 */
[----:B------:R-:W-:Y:S02]  /*0110*/  SHF.R.S32.HI R2, RZ, 0x5, R0 ;  /* 0x00000005ff027819 */ /* 0x000fe40000011400 */
[----:B------:R-:W-:Y:S02]  /*0120*/  LEA.HI R8, R6, R6, RZ, 0x5 ;  /* 0x0000000606087211 */ /* 0x000fe400078f28ff */
[----:B------:R-:W-:-:S02]  /*0130*/  LEA.HI R7, R2, R2, RZ, 0x5 ;  /* 0x0000000202077211 */ /* 0x000fc400078f28ff */
[----:B------:R-:W-:Y:S02]  /*0140*/  LOP3.LUT R9, R8, 0xffffffe0, RZ, 0xc0, !PT ;  /* 0xffffffe008097812 */ /* 0x000fe400078ec0ff */
[----:B------:R-:W-:Y:S02]  /*0150*/  LOP3.LUT R7, R7, 0xffffffe0, RZ, 0xc0, !PT ;  /* 0xffffffe007077812 */ /* 0x000fe400078ec0ff */
[----:B------:R-:W-:Y:S01]  /*0160*/  LOP3.LUT R16, R0, 0xffffffe0, RZ, 0xc0, !PT ;  /* 0xffffffe000107812 */ /* 0x000fe200078ec0ff */
[----:B------:R-:W-:Y:S02]  /*0170*/  IMAD.IADD R9, R6, 0x1, -R9 ;  /* 0x0000000106097824 */ /* 0x000fe400078e0a09 */
[----:B------:R-:W-:Y:S02]  /*0180*/  IMAD.IADD R7, R2, 0x1, -R7 ;  /* 0x0000000102077824 */ /* 0x000fe400078e0a07 */
[--C-:B--2---:R-:W-:Y:S02]  /*0190*/  IMAD.WIDE R10, R9, 0x8, R4.reuse ;  /* 0x00000008090a7825 */ /* 0x104fe400078e0204 */
[----:B------:R-:W1:Y:S02]  /*01a0*/  LDC.64 R8, c[0x0][0x228] ;  /* 0x00008a00ff087b82 */ /* 0x000e640000000a00 */
[----:B------:R-:W-:-:S02]  /*01b0*/  IMAD.WIDE R20, R7, 0x8, R4 ;  /* 0x0000000807147825 */ /* 0x000fc400078e0204 */
[----:B------:R-:W2:Y:S02]  /*01c0*/  LDG.E.EL.64 R10, desc[UR4][R10.64] ;  /* 0x000000040a0a7981 */ /* 0x000ea4000c2e1b00 */
[----:B------:R-:W-:Y:S02]  /*01d0*/  IMAD.IADD R16, R3, 0x1, -R16 ;  /* 0x0000000103107824 */ /* 0x000fe400078e0a10 */
[----:B------:R-:W3:Y:S02]  /*01e0*/  LDG.E.EL.64 R20, desc[UR4][R20.64] ;  /* 0x0000000414147981 */ /* 0x000ee4000c2e1b00 */
[----:B----4-:R-:W-:-:S06]  /*01f0*/  IMAD.WIDE R12, R16, 0x8, R26 ;  /* 0x00000008100c7825 */ /* 0x010fcc00078e021a */
[----:B------:R-:W4:Y:S01]  /*0200*/  LDG.E.EL.128 R12, desc[UR4][R12.64] ;  /* 0x000000040c0c7981 */ /* 0x000f22000c2e1d00 */
[----:B-1----:R-:W-:-:S06]  /*0210*/  IMAD.WIDE R4, R16, 0x8, R8 ;  /* 0x0000000810047825 */ /* 0x002fcc00078e0208 */
[----:B------:R-:W5:Y:S01]  /*0220*/  LDG.E.EL.128 R4, desc[UR4][R4.64] ;  /* 0x0000000404047981 */ /* 0x000f62000c2e1d00 */
[----:B------:R-:W-:-:S05]  /*0230*/  VIADD R25, R3, 0x2 ;  /* 0x0000000203197836 */ /* 0x000fca0000000000 */
[----:B------:R-:W-:-:S04]  /*0240*/  LEA.HI R0, R18, R25, RZ, 0x5 ;  /* 0x0000001912007211 */ /* 0x000fc800078f28ff */
[----:B------:R-:W-:-:S05]  /*0250*/  LOP3.LUT R0, R0, 0xffffffe0, RZ, 0xc0, !PT ;  /* 0xffffffe000007812 */ /* 0x000fca00078ec0ff */
[----:B------:R-:W-:Y:S01]  /*0260*/  IMAD.IADD R25, R25, 0x1, -R0 ;  /* 0x0000000119197824 */ /* 0x000fe200078e0a00 */
[----:B------:R-:W-:-:S04]  /*0270*/  LEA.HI R17, R18, R17, RZ, 0xa ;  /* 0x0000001112117211 */ /* 0x000fc800078f50ff */
[----:B------:R-:W-:Y:S02]  /*0280*/  SHF.R.S32.HI R17, RZ, 0xa, R17 ;  /* 0x0000000aff117819 */ /* 0x000fe40000011411 */
[----:B--2---:R-:W-:-:S04]  /*0290*/  SHF.R.U32.HI R23, RZ, 0x1b, R11 ;  /* 0x0000001bff177819 */ /* 0x004fc8000001160b */
[----:B------:R-:W-:Y:S02]  /*02a0*/  LOP3.LUT R23, R23, 0x10, RZ, 0xc0, !PT ;  /* 0x0000001017177812 */ /* 0x000fe400078ec0ff */
[----:B---3--:R-:W-:Y:S02]  /*02b0*/  SHF.R.U32.HI R19, RZ, 0x1b, R21 ;  /* 0x0000001bff137819 */ /* 0x008fe40000011615 */
[----:B------:R-:W-:Y:S02]  /*02c0*/  IADD3 R2, P1, R10, R23, RZ ;  /* 0x000000170a027210 */ /* 0x000fe40007f3e0ff */
[----:B------:R-:W-:-:S03]  /*02d0*/  LOP3.LUT R19, R19, 0x10, RZ, 0xc0, !PT ;  /* 0x0000001013137812 */ /* 0x000fc600078ec0ff */
[----:B------:R-:W-:Y:S01]  /*02e0*/  IMAD.X R11, RZ, RZ, R11, P1 ;  /* 0x000000ffff0b7224 */ /* 0x000fe200008e060b */
[----:B------:R-:W-:Y:S02]  /*02f0*/  IADD3 R19, P0, R20, R19, RZ ;  /* 0x0000001314137210 */ /* 0x000fe40007f1e0ff */
[----:B----4-:R-:W-:Y:S02]  /*0300*/  SHF.R.U32.HI R28, RZ, 0x19, R13 ;  /* 0x00000019ff1c7819 */ /* 0x010fe4000001160d */
[----:B------:R-:W-:Y:S01]  /*0310*/  SHF.L.U64.HI R0, R2, 0x6, R11 ;  /* 0x0000000602007819 */ /* 0x000fe2000001020b */
[----:B------:R-:W-:Y:S01]  /*0320*/  IMAD.X R20, RZ, RZ, R21, P0 ;  /* 0x000000ffff147224 */ /* 0x000fe200000e0615 */
[----:B------:R-:W-:Y:S01]  /*0330*/  LEA R29, P0, R12, UR6, 0x2 ;  /* 0x000000060c1d7c11 */ /* 0x000fe2000f8010ff */
[----:B------:R-:W-:Y:S01]  /*0340*/  IMAD.SHL.U32 R2, R2, 0x40, RZ ;  /* 0x0000004002027824 */ /* 0x000fe200078e00ff */
[----:B------:R-:W-:Y:S02]  /*0350*/  LOP3.LUT R28, R28, 0x40, RZ, 0xc0, !PT ;  /* 0x000000401c1c7812 */ /* 0x000fe400078ec0ff */
[----:B------:R-:W-:-:S02]  /*0360*/  LEA.HI.X R13, R12, UR7, R13, 0x2, P0 ;  /* 0x000000070c0d7c11 */ /* 0x000fc400080f140d */
[----:B------:R-:W-:Y:S01]  /*0370*/  IADD3 R22, P2, P3, R2, R29, R28 ;  /* 0x0000001d02167210 */ /* 0x000fe20007b5e01c */
[C---:B------:R-:W-:Y:S01]  /*0380*/  IMAD.SHL.U32 R10, R19.reuse, 0x40, RZ ;  /* 0x00000040130a7824 */ /* 0x040fe200078e00ff */
[----:B------:R-:W-:Y:S02]  /*0390*/  SHF.L.U64.HI R11, R19, 0x6, R20 ;  /* 0x00000006130b7819 */ /* 0x000fe40000010214 */
[----:B------:R-:W-:Y:S02]  /*03a0*/  IADD3.X R23, R0, R13, RZ, P2, P3 ;  /* 0x0000000d00177210 */ /* 0x000fe400017e64ff */
[----:B------:R-:W-:Y:S02]  /*03b0*/  SHF.R.U32.HI R19, RZ, 0x19, R15 ;  /* 0x00000019ff137819 */ /* 0x000fe4000001160f */
[----:B------:R-:W-:Y:S01]  /*03c0*/  LEA R12, P2, R14, UR6, 0x2 ;  /* 0x000000060e0c7c11 */ /* 0x000fe2000f8410ff */
[----:B------:R-:W-:Y:S01]  /*03d0*/  IMAD.SHL.U32 R20, R17, 0x100, RZ ;  /* 0x0000010011147824 */ /* 0x000fe200078e00ff */
[----:B------:R-:W-:-:S02]  /*03e0*/  IADD3 R28, P0, P1, R10, R29, R28 ;  /* 0x0000001d0a1c7210 */ /* 0x000fc4000791e01c */
[----:B------:R-:W-:Y:S02]  /*03f0*/  LEA.HI R17, R18, R3, RZ, 0xa ;  /* 0x0000000312117211 */ /* 0x000fe400078f50ff */
[----:B------:R-:W-:Y:S02]  /*0400*/  LOP3.LUT R19, R19, 0x40, RZ, 0xc0, !PT ;  /* 0x0000004013137812 */ /* 0x000fe400078ec0ff */
[----:B------:R-:W-:Y:S02]  /*0410*/  LEA.HI.X R14, R14, UR7, R15, 0x2, P2 ;  /* 0x000000070e0e7c11 */ /* 0x000fe400090f140f */
[----:B-----5:R-:W-:Y:S02]  /*0420*/  SHF.R.U32.HI R15, RZ, 0x19, R5 ;  /* 0x00000019ff0f7819 */ /* 0x020fe40000011605 */
[----:B------:R-:W-:Y:S02]  /*0430*/  IADD3 R18, P5, P4, R10, R12, R19 ;  /* 0x0000000c0a127210 */ /* 0x000fe40007cbe013 */
[----:B------:R-:W-:-:S02]  /*0440*/  SHF.R.S32.HI R17, RZ, 0xa, R17 ;  /* 0x0000000aff117819 */ /* 0x000fc40000011411 */
[----:B------:R-:W-:Y:S02]  /*0450*/  IADD3.X R29, R11, R13, RZ, P0, P1 ;  /* 0x0000000d0b1d7210 */ /* 0x000fe400007e24ff */
[----:B------:R-:W-:Y:S02]  /*0460*/  LOP3.LUT R13, R15, 0x40, RZ, 0xc0, !PT ;  /* 0x000000400f0d7812 */ /* 0x000fe400078ec0ff */
[----:B------:R-:W-:Y:S02]  /*0470*/  LEA R15, P0, R4, UR6, 0x2 ;  /* 0x00000006040f7c11 */ /* 0x000fe4000f8010ff */
[----:B------:R-:W-:Y:S01]  /*0480*/  IADD3 R12, P3, P2, R2, R12, R19 ;  /* 0x0000000c020c7210 */ /* 0x000fe20007a7e013 */
[----:B------:R-:W-:Y:S01]  /*0490*/  IMAD.SHL.U32 R21, R17, 0x100, RZ ;  /* 0x0000010011157824 */ /* 0x000fe200078e00ff */
[----:B------:R-:W-:Y:S02]  /*04a0*/  IADD3.X R19, R11, R14, RZ, P5, P4 ;  /* 0x0000000e0b137210 */ /* 0x000fe40002fe84ff */
[----:B------:R-:W-:-:S02]  /*04b0*/  LEA.HI.X R5, R4, UR7, R5, 0x2, P0 ;  /* 0x0000000704057c11 */ /* 0x000fc400080f1405 */
[----:B------:R-:W-:Y:S01]  /*04c0*/  IADD3 R30, P0, P1, R10, R15, R13 ;  /* 0x0000000f0a1e7210 */ /* 0x000fe2000791e00d */
[----:B------:R-:W-:-:S03]  /*04d0*/  IMAD.WIDE R18, R21, 0x4, R18 ;  /* 0x0000000415127825 */ /* 0x000fc600078e0212 */
[----:B------:R-:W-:Y:S02]  /*04e0*/  IADD3.X R31, R11, R5, RZ, P0, P1 ;  /* 0x000000050b1f7210 */ /* 0x000fe400007e24ff */
[----:B------:R-:W-:Y:S01]  /*04f0*/  IADD3 R4, P0, P1, R2, R15, R13 ;  /* 0x0000000f02047210 */ /* 0x000fe2000791e00d */
[----:B------:R1:W2:Y:S01]  /*0500*/  LDG.E.EL R24, desc[UR4][R18.64] ;  /* 0x0000000412187981 */ /* 0x0002a2000c2e1900 */
[----:B------:R-:W-:Y:S01]  /*0510*/  IADD3.X R13, R0, R14, RZ, P3, P2 ;  /* 0x0000000e000d7210 */ /* 0x000fe20001fe44ff */
[----:B------:R-:W-:Y:S01]  /*0520*/  IMAD.WIDE R22, R20, 0x4, R22 ;  /* 0x0000000414167825 */ /* 0x000fe200078e0216 */
[----:B------:R-:W-:-:S03]  /*0530*/  IADD3.X R5, R0, R5, RZ, P0, P1 ;  /* 0x0000000500057210 */ /* 0x000fc600007e24ff */
[C---:B------:R-:W-:Y:S02]  /*0540*/  IMAD.WIDE R12, R20.reuse, 0x4, R12 ;  /* 0x00000004140c7825 */ /* 0x040fe400078e020c */
[----:B------:R-:W3:Y:S01]  /*0550*/  LDG.E.EL R22, desc[UR4][R22.64] ;  /* 0x0000000416167981 */ /* 0x000ee2000c2e1900 */
[----:B-1----:R-:W1:Y:S01]  /*0560*/  LDC.64 R18, c[0x0][0x230] ;  /* 0x00008c00ff127b82 */ /* 0x002e620000000a00 */
[----:B------:R-:W-:-:S04]  /*0570*/  IMAD.WIDE R14, R20, 0x4, R4 ;  /* 0x00000004140e7825 */ /* 0x000fc800078e0204 */
[C---:B------:R-:W-:Y:S01]  /*0580*/  IMAD.WIDE R4, R25.reuse, 0x8, R8 ;  /* 0x0000000819047825 */ /* 0x040fe200078e0208 */
[----:B------:R-:W-:Y:S01]  /*0590*/  SHF.R.U32.HI R8, RZ, 0x19, R7 ;  /* 0x00000019ff087819 */ /* 0x000fe20000011607 */
[----:B------:R-:W3:Y:S04]  /*05a0*/  LDG.E.EL R9, desc[UR4][R14.64] ;  /* 0x000000040e097981 */ /* 0x000ee8000c2e1900 */
[----:B------:R4:W5:Y:S01]  /*05b0*/  LDG.E.EL R23, desc[UR4][R12.64] ;  /* 0x000000040c177981 */ /* 0x000962000c2e1900 */
[----:B------:R-:W-:Y:S01]  /*05c0*/  LOP3.LUT R8, R8, 0x40, RZ, 0xc0, !PT ;  /* 0x0000004008087812 */ /* 0x000fe200078ec0ff */
[----:B----4-:R-:W-:Y:S01]  /*05d0*/  IMAD.WIDE R12, R25, 0x8, R26 ;  /* 0x00000008190c7825 */ /* 0x010fe200078e021a */
[----:B------:R-:W-:-:S04]  /*05e0*/  LEA R25, P0, R6, UR6, 0x2 ;  /* 0x0000000606197c11 */ /* 0x000fc8000f8010ff */
[----:B------:R-:W-:Y:S02]  /*05f0*/  LEA.HI.X R7, R6, UR7, R7, 0x2, P0 ;  /* 0x0000000706077c11 */ /* 0x000fe400080f1407 */
[----:B------:R-:W-:Y:S01]  /*0600*/  IADD3 R14, P0, P1, R10, R25, R8 ;  /* 0x000000190a0e7210 */ /* 0x000fe2000791e008 */
[----:B------:R-:W-:-:S03]  /*0610*/  IMAD.WIDE R28, R21, 0x4, R28 ;  /* 0x00000004151c7825 */ /* 0x000fc600078e021c */
[----:B------:R-:W-:Y:S01]  /*0620*/  IADD3.X R15, R11, R7, RZ, P0, P1 ;  /* 0x000000070b0f7210 */ /* 0x000fe200007e24ff */
[----:B------:R-:W-:Y:S02]  /*0630*/  IMAD.WIDE R30, R21, 0x4, R30 ;  /* 0x00000004151e7825 */ /* 0x000fe400078e021e */
[----:B------:R-:W4:Y:S02]  /*0640*/  LDG.E.EL R28, desc[UR4][R28.64] ;  /* 0x000000041c1c7981 */ /* 0x000f24000c2e1900 */
[----:B-1----:R-:W-:-:S04]  /*0650*/  IMAD.WIDE R18, R16, 0x4, R18 ;  /* 0x0000000410127825 */ /* 0x002fc800078e0212 */
[----:B------:R-:W-:Y:S01]  /*0660*/  IMAD.WIDE R14, R21, 0x4, R14 ;  /* 0x00000004150e7825 */ /* 0x000fe200078e020e */
[----:B------:R-:W-:Y:S01]  /*0670*/  IADD3 R6, P0, P1, R2, R25, R8 ;  /* 0x0000001902067210 */ /* 0x000fe2000791e008 */
[----:B------:R-:W2:Y:S04]  /*0680*/  LDG.E.EL.128 R16, desc[UR4][R18.64] ;  /* 0x0000000412107981 */ /* 0x000ea8000c2e1d00 */
[----:B------:R-:W4:Y:S04]  /*0690*/  LDG.E.EL R29, desc[UR4][R30.64] ;  /* 0x000000041e1d7981 */ /* 0x000f28000c2e1900 */
[----:B------:R-:W2:Y:S01]  /*06a0*/  LDG.E.EL R25, desc[UR4][R14.64] ;  /* 0x000000040e197981 */ /* 0x000ea2000c2e1900 */
[----:B------:R-:W-:-:S03]  /*06b0*/  IADD3.X R7, R0, R7, RZ, P0, P1 ;  /* 0x0000000700077210 */ /* 0x000fc600007e24ff */
[----:B------:R-:W5:Y:S01]  /*06c0*/  LDG.E.EL.128 R12, desc[UR4][R12.64] ;  /* 0x000000040c0c7981 */ /* 0x000f62000c2e1d00 */
[----:B------:R-:W-:-:S05]  /*06d0*/  IMAD.WIDE R6, R20, 0x4, R6 ;  /* 0x0000000414067825 */ /* 0x000fca00078e0206 */
[----:B------:R-:W5:Y:S04]  /*06e0*/  LDG.E.EL R26, desc[UR4][R6.64] ;  /* 0x00000004061a7981 */ /* 0x000f68000c2e1900 */
[----:B------:R-:W5:Y:S01]  /*06f0*/  LDG.E.EL.128 R4, desc[UR4][R4.64] ;  /* 0x0000000404047981 */ /* 0x000f62000c2e1d00 */
[----:B---3--:R-:W-:Y:S01]  /*0700*/  FADD R9, -R22, R9 ;  /* 0x0000000916097221 */ /* 0x008fe20000000100 */
[----:B----4-:R-:W-:-:S04]  /*0710*/  FADD R29, -R28, R29 ;  /* 0x0000001d1c1d7221 */ /* 0x010fc80000000100 */
[C---:B--2---:R-:W-:Y:S01]  /*0720*/  FFMA R8, R16.reuse, R29, R28 ;  /* 0x0000001d10087223 */ /* 0x044fe2000000001c */
[----:B------:R-:W-:Y:S01]  /*0730*/  FFMA R16, R16, R9, R22 ;  /* 0x0000000910107223 */ /* 0x000fe20000000016 */
[--C-:B-----5:R-:W-:Y:S02]  /*0740*/  SHF.R.U32.HI R29, RZ, 0x19, R13.reuse ;  /* 0x00000019ff1d7819 */ /* 0x120fe4000001160d */
[C---:B------:R-:W-:Y:S02]  /*0750*/  LEA R28, P0, R12.reuse, UR6, 0x2 ;  /* 0x000000060c1c7c11 */ /* 0x040fe4000f8010ff */
[----:B------:R-:W-:Y:S02]  /*0760*/  LOP3.LUT R29, R29, 0x40, RZ, 0xc0, !PT ;  /* 0x000000401d1d7812 */ /* 0x000fe400078ec0ff */
[----:B------:R-:W-:Y:S02]  /*0770*/  LEA.HI.X R9, R12, UR7, R13, 0x2, P0 ;  /* 0x000000070c097c11 */ /* 0x000fe400080f140d */
[----:B------:R-:W-:-:S02]  /*0780*/  IADD3 R12, P0, P1, R10, R28, R29 ;  /* 0x0000001c0a0c7210 */ /* 0x000fc4000791e01d */
[----:B------:R-:W-:Y:S02]  /*0790*/  IADD3 R28, P2, P3, R2, R28, R29 ;  /* 0x0000001c021c7210 */ /* 0x000fe40007b5e01d */
[-C--:B------:R-:W-:Y:S02]  /*07a0*/  IADD3.X R13, R11, R9.reuse, RZ, P0, P1 ;  /* 0x000000090b0d7210 */ /* 0x080fe400007e24ff */
[----:B------:R-:W-:Y:S01]  /*07b0*/  IADD3.X R29, R0, R9, RZ, P2, P3 ;  /* 0x00000009001d7210 */ /* 0x000fe200017e64ff */
[----:B------:R-:W-:Y:S01]  /*07c0*/  FADD R9, -R24, R25 ;  /* 0x0000001918097221 */ /* 0x000fe20000000100 */
[----:B------:R-:W-:Y:S01]  /*07d0*/  FADD R26, -R23, R26 ;  /* 0x0000001a171a7221 */ /* 0x000fe20000000100 */
[----:B------:R-:W-:Y:S02]  /*07e0*/  SHF.R.U32.HI R25, RZ, 0x19, R15 ;  /* 0x00000019ff197819 */ /* 0x000fe4000001160f */
[C---:B------:R-:W-:Y:S01]  /*07f0*/  FFMA R9, R17.reuse, R9, R24 ;  /* 0x0000000911097223 */ /* 0x040fe20000000018 */
[----:B------:R-:W-:Y:S01]  /*0800*/  SHF.R.U32.HI R22, RZ, 0x19, R5 ;  /* 0x00000019ff167819 */ /* 0x000fe20000011605 */
[----:B------:R-:W-:Y:S01]  /*0810*/  FFMA R17, R17, R26, R23 ;  /* 0x0000001a11117223 */ /* 0x000fe20000000017 */
[----:B------:R-:W-:-:S02]  /*0820*/  LEA R24, P1, R4, UR6, 0x2 ;  /* 0x0000000604187c11 */ /* 0x000fc4000f8210ff */
[----:B------:R-:W-:Y:S02]  /*0830*/  LEA R23, P0, R14, UR6, 0x2 ;  /* 0x000000060e177c11 */ /* 0x000fe4000f8010ff */
[----:B------:R-:W-:Y:S02]  /*0840*/  LOP3.LUT R25, R25, 0x40, RZ, 0xc0, !PT ;  /* 0x0000004019197812 */ /* 0x000fe400078ec0ff */
[----:B------:R-:W-:Y:S02]  /*0850*/  LOP3.LUT R22, R22, 0x40, RZ, 0xc0, !PT ;  /* 0x0000004016167812 */ /* 0x000fe400078ec0ff */
[----:B------:R-:W-:Y:S02]  /*0860*/  LEA.HI.X R27, R4, UR7, R5, 0x2, P1 ;  /* 0x00000007041b7c11 */ /* 0x000fe400088f1405 */
[----:B------:R-:W-:Y:S02]  /*0870*/  LEA.HI.X R26, R14, UR7, R15, 0x2, P0 ;  /* 0x000000070e1a7c11 */ /* 0x000fe400080f140f */
[----:B------:R-:W-:-:S02]  /*0880*/  IADD3 R4, P2, P3, R10, R23, R25 ;  /* 0x000000170a047210 */ /* 0x000fc40007b5e019 */
[----:B------:R-:W-:Y:S02]  /*0890*/  IADD3 R14, P4, P5, R10, R24, R22 ;  /* 0x000000180a0e7210 */ /* 0x000fe40007d9e016 */
[C---:B------:R-:W-:Y:S02]  /*08a0*/  IADD3.X R5, R11.reuse, R26, RZ, P2, P3 ;  /* 0x0000001a0b057210 */ /* 0x040fe400017e64ff */
[----:B------:R-:W-:Y:S01]  /*08b0*/  IADD3.X R15, R11, R27, RZ, P4, P5 ;  /* 0x0000001b0b0f7210 */ /* 0x000fe200027ea4ff */
[----:B------:R-:W-:Y:S01]  /*08c0*/  IMAD.WIDE R4, R21, 0x4, R4 ;  /* 0x0000000415047825 */ /* 0x000fe200078e0204 */
[----:B------:R-:W-:-:S03]  /*08d0*/  IADD3 R22, P0, P1, R2, R24, R22 ;  /* 0x0000001802167210 */ /* 0x000fc6000791e016 */
[C---:B------:R-:W-:Y:S01]  /*08e0*/  IMAD.WIDE R14, R21.reuse, 0x4, R14 ;  /* 0x00000004150e7825 */ /* 0x040fe200078e020e */
[----:B------:R-:W-:Y:S01]  /*08f0*/  SHF.R.U32.HI R24, RZ, 0x19, R7 ;  /* 0x00000019ff187819 */ /* 0x000fe20000011607 */
[----:B------:R-:W2:Y:S02]  /*0900*/  LDG.E.EL R4, desc[UR4][R4.64] ;  /* 0x0000000404047981 */ /* 0x000ea4000c2e1900 */
[----:B------:R-:W-:-:S04]  /*0910*/  IMAD.WIDE R12, R21, 0x4, R12 ;  /* 0x00000004150c7825 */ /* 0x000fc800078e020c */
[----:B------:R-:W-:Y:S02]  /*0920*/  IMAD.WIDE R28, R20, 0x4, R28 ;  /* 0x00000004141c7825 */ /* 0x000fe400078e021c */
[----:B------:R-:W3:Y:S04]  /*0930*/  LDG.E.EL R12, desc[UR4][R12.64] ;  /* 0x000000040c0c7981 */ /* 0x000ee8000c2e1900 */
[----:B------:R1:W3:Y:S04]  /*0940*/  LDG.E.EL R5, desc[UR4][R14.64] ;  /* 0x000000040e057981 */ /* 0x0002e8000c2e1900 */
[----:B------:R4:W5:Y:S01]  /*0950*/  LDG.E.EL R13, desc[UR4][R28.64] ;  /* 0x000000041c0d7981 */ /* 0x000962000c2e1900 */
[----:B-1----:R-:W-:-:S02]  /*0960*/  LOP3.LUT R15, R24, 0x40, RZ, 0xc0, !PT ;  /* 0x00000040180f7812 */ /* 0x002fc400078ec0ff */
[----:B------:R-:W-:-:S04]  /*0970*/  LEA R14, P2, R6, UR6, 0x2 ;  /* 0x00000006060e7c11 */ /* 0x000fc8000f8410ff */
[----:B------:R-:W-:Y:S02]  /*0980*/  LEA.HI.X R6, R6, UR7, R7, 0x2, P2 ;  /* 0x0000000706067c11 */ /* 0x000fe400090f1407 */
[----:B------:R-:W-:Y:S02]  /*0990*/  IADD3 R10, P4, P5, R10, R14, R15 ;  /* 0x0000000e0a0a7210 */ /* 0x000fe40007d9e00f */
[C---:B------:R-:W-:Y:S02]  /*09a0*/  IADD3 R24, P2, P3, R2.reuse, R23, R25 ;  /* 0x0000001702187210 */ /* 0x040fe40007b5e019 */
[----:B------:R-:W-:Y:S02]  /*09b0*/  IADD3.X R11, R11, R6, RZ, P4, P5 ;  /* 0x000000060b0b7210 */ /* 0x000fe400027ea4ff */
[----:B----4-:R-:W-:Y:S02]  /*09c0*/  IADD3 R28, P4, P5, R2, R14, R15 ;  /* 0x0000000e021c7210 */ /* 0x010fe40007d9e00f */
[----:B------:R-:W-:-:S02]  /*09d0*/  IADD3.X R25, R0, R26, RZ, P2, P3 ;  /* 0x0000001a00197210 */ /* 0x000fc400017e64ff */
[C---:B------:R-:W-:Y:S02]  /*09e0*/  IADD3.X R23, R0.reuse, R27, RZ, P0, P1 ;  /* 0x0000001b00177210 */ /* 0x040fe400007e24ff */
[----:B------:R-:W-:Y:S01]  /*09f0*/  IADD3.X R29, R0, R6, RZ, P4, P5 ;  /* 0x00000006001d7210 */ /* 0x000fe200027ea4ff */
[----:B------:R-:W-:Y:S02]  /*0a00*/  IMAD.WIDE R6, R21, 0x4, R10 ;  /* 0x0000000415067825 */ /* 0x000fe400078e020a */
[----:B------:R-:W1:Y:S02]  /*0a10*/  LDC.64 R10, c[0x0][0x238] ;  /* 0x00008e00ff0a7b82 */ /* 0x000e640000000a00 */
[C---:B------:R-:W-:Y:S02]  /*0a20*/  IMAD.WIDE R24, R20.reuse, 0x4, R24 ;  /* 0x0000000414187825 */ /* 0x040fe400078e0218 */
[----:B------:R-:W2:Y:S02]  /*0a30*/  LDG.E.EL R7, desc[UR4][R6.64] ;  /* 0x0000000406077981 */ /* 0x000ea4000c2e1900 */
[----:B------:R-:W-:-:S02]  /*0a40*/  IMAD.WIDE R22, R20, 0x4, R22 ;  /* 0x0000000414167825 */ /* 0x000fc400078e0216 */
[----:B------:R-:W4:Y:S02]  /*0a50*/  LDG.E.EL R24, desc[UR4][R24.64] ;  /* 0x0000000418187981 */ /* 0x000f24000c2e1900 */
[----:B------:R-:W-:Y:S02]  /*0a60*/  IMAD.WIDE R28, R20, 0x4, R28 ;  /* 0x00000004141c7825 */ /* 0x000fe400078e021c */
[----:B------:R-:W5:Y:S04]  /*0a70*/  LDG.E.EL R22, desc[UR4][R22.64] ;  /* 0x0000000416167981 */ /* 0x000f68000c2e1900 */
[----:B------:R-:W4:Y:S01]  /*0a80*/  LDG.E.EL R29, desc[UR4][R28.64] ;  /* 0x000000041c1d7981 */ /* 0x000f22000c2e1900 */
[----:B-1----:R-:W-:-:S04]  /*0a90*/  IMAD.WIDE R2, R3, 0x4, R10 ;  /* 0x0000000403027825 */ /* 0x002fc800078e020a */
[----:B---3--:R-:W-:-:S04]  /*0aa0*/  FADD R5, -R12, R5 ;  /* 0x000000050c057221 */ /* 0x008fc80000000100 */
[----:B------:R-:W-:Y:S01]  /*0ab0*/  FFMA R10, R18, R5, R12 ;  /* 0x00000005120a7223 */ /* 0x000fe2000000000c */
[----:B--2---:R-:W-:-:S04]  /*0ac0*/  FADD R11, -R4, R7 ;  /* 0x00000007040b7221 */ /* 0x004fc80000000100 */
[----:B------:R-:W-:Y:S01]  /*0ad0*/  FFMA R11, R19, R11, R4 ;  /* 0x0000000b130b7223 */ /* 0x000fe20000000004 */
[----:B-----5:R-:W-:Y:S01]  /*0ae0*/  FADD R0, -R13, R22 ;  /* 0x000000160d007221 */ /* 0x020fe20000000100 */
[----:B----4-:R-:W-:-:S03]  /*0af0*/  FADD R15, -R24, R29 ;  /* 0x0000001d180f7221 */ /* 0x010fc60000000100 */
[----:B------:R-:W-:Y:S01]  /*0b00*/  FFMA R18, R18, R0, R13 ;  /* 0x0000000012127223 */ /* 0x000fe2000000000d */
[----:B------:R-:W-:Y:S01]  /*0b10*/  FFMA R19, R19, R15, R24 ;  /* 0x0000000f13137223 */ /* 0x000fe20000000018 */
[----:B------:R-:W-:Y:S04]  /*0b20*/  STG.E.128 desc[UR4][R2.64], R8 ;  /* 0x0000000802007986 */ /* 0x000fe8000c101d04 */
[----:B------:R-:W-:Y:S01]  /*0b30*/  STG.E.128 desc[UR4][R2.64+0x800], R16 ;  /* 0x0008001002007986 */ /* 0x000fe2000c101d04 */
[----:B------:R-:W-:Y:S05]  /*0b40*/  EXIT ;  /* 0x000000000000794d */ /* 0x000fea0003800000 */
.L_x_0:
[----:B------:R-:W-:-:S00]  /*0b50*/  BRA `(.L_x_0) ;  /* 0xfffffffc00fc7947 */ /* 0x000fc0000383ffff */
[----:B------:R-:W-:-:S00]  /*0b60*/  NOP ;  /* 0x0000000000007918 */ /* 0x000fc00000000000 */
        /* <DEDUP_REMOVED lines=9> */
.L_x_1:


//--------------------- .nv.constant0.triton_poi_fused__unsafe_index_add_mul_sub_25 --------------------------
	.section	.nv.constant0.triton_poi_fused__unsafe_index_add_mul_sub_25,"a",@progbits
	.sectionflags	@""
	.align	4
.nv.constant0.triton_poi_fused__unsafe_index_add_mul_sub_25:
	.zero		580
